//
// Generated by NVIDIA NVVM Compiler
//
// Compiler Build ID: CL-36424714
// Cuda compilation tools, release 13.0, V13.0.88
// Based on NVVM 20.0.0
//

.version 9.0
.target sm_100
.address_size 64

	// .globl	colorSingleKernel

.visible .entry colorSingleKernel(
	.param .u32 colorSingleKernel_param_0,
	.param .u64 .ptr .align 1 colorSingleKernel_param_1,
	.param .u32 colorSingleKernel_param_2,
	.param .u64 .ptr .align 1 colorSingleKernel_param_3,
	.param .u64 .ptr .align 1 colorSingleKernel_param_4,
	.param .u32 colorSingleKernel_param_5
)
{
	.reg .pred 	%p<21>;
	.reg .b32 	%r<48>;
	.reg .b64 	%rd<13>;
	.reg .b64 	%fd<56>;

	ld.param.u32 	%r19, [colorSingleKernel_param_0];
	ld.param.u64 	%rd1, [colorSingleKernel_param_1];
	ld.param.u32 	%r17, [colorSingleKernel_param_2];
	ld.param.u64 	%rd2, [colorSingleKernel_param_3];
	ld.param.u64 	%rd3, [colorSingleKernel_param_4];
	ld.param.u32 	%r18, [colorSingleKernel_param_5];
	mov.u32 	%r20, %ctaid.x;
	mov.u32 	%r21, %ntid.x;
	mov.u32 	%r22, %tid.x;
	mad.lo.s32 	%r1, %r20, %r21, %r22;
	setp.ge.s32 	%p1, %r1, %r19;
	@%p1 bra 	$L__BB0_16;
	cvta.to.global.u64 	%rd4, %rd1;
	mul.lo.s32 	%r23, %r17, %r1;
	mul.wide.s32 	%rd5, %r23, 8;
	add.s64 	%rd6, %rd4, %rd5;
	ld.global.f64 	%fd1, [%rd6];
	setp.ltu.f64 	%p2, %fd1, 0d0000000000000000;
	setp.geu.f64 	%p3, %fd1, 0d3FF0C152382D7365;
	or.pred  	%p4, %p2, %p3;
	@%p4 bra 	$L__BB0_3;
	mul.f64 	%fd42, %fd1, 0d4008000000000000;
	div.rn.f64 	%fd43, %fd42, 0d400921FB54442D18;
	mul.f64 	%fd44, %fd43, 0d406FE00000000000;
	mov.f64 	%fd45, 0d3FE0000000000000;
	copysign.f64 	%fd46, %fd44, %fd45;
	add.rz.f64 	%fd47, %fd44, %fd46;
	cvt.rzi.f64.f64 	%fd48, %fd47;
	cvt.rzi.s32.f64 	%r43, %fd48;
	mov.b32 	%r44, 0;
	mov.b32 	%r42, 255;
	bra.uni 	$L__BB0_13;
$L__BB0_3:
	setp.ltu.f64 	%p5, %fd1, 0d3FF0C152382D7365;
	setp.geu.f64 	%p6, %fd1, 0d4000C152382D7365;
	or.pred  	%p7, %p5, %p6;
	@%p7 bra 	$L__BB0_5;
	mul.f64 	%fd34, %fd1, 0dC008000000000000;
	div.rn.f64 	%fd35, %fd34, 0d400921FB54442D18;
	add.f64 	%fd36, %fd35, 0d4000000000000000;
	mul.f64 	%fd37, %fd36, 0d406FE00000000000;
	mov.f64 	%fd38, 0d3FE0000000000000;
	copysign.f64 	%fd39, %fd37, %fd38;
	add.rz.f64 	%fd40, %fd37, %fd39;
	cvt.rzi.f64.f64 	%fd41, %fd40;
	cvt.rzi.s32.f64 	%r42, %fd41;
	mov.b32 	%r44, 0;
	mov.b32 	%r43, 255;
	bra.uni 	$L__BB0_13;
$L__BB0_5:
	setp.ltu.f64 	%p8, %fd1, 0d4000C152382D7365;
	setp.geu.f64 	%p9, %fd1, 0d400921FB54442D18;
	or.pred  	%p10, %p8, %p9;
	@%p10 bra 	$L__BB0_7;
	mul.f64 	%fd26, %fd1, 0d4008000000000000;
	div.rn.f64 	%fd27, %fd26, 0d400921FB54442D18;
	add.f64 	%fd28, %fd27, 0dC000000000000000;
	mul.f64 	%fd29, %fd28, 0d406FE00000000000;
	mov.f64 	%fd30, 0d3FE0000000000000;
	copysign.f64 	%fd31, %fd29, %fd30;
	add.rz.f64 	%fd32, %fd29, %fd31;
	cvt.rzi.f64.f64 	%fd33, %fd32;
	cvt.rzi.s32.f64 	%r44, %fd33;
	mov.b32 	%r43, 255;
	mov.b32 	%r42, 0;
	bra.uni 	$L__BB0_13;
$L__BB0_7:
	setp.ltu.f64 	%p11, %fd1, 0d400921FB54442D18;
	setp.geu.f64 	%p12, %fd1, 0d4010C152382D7365;
	or.pred  	%p13, %p11, %p12;
	@%p13 bra 	$L__BB0_9;
	mul.f64 	%fd18, %fd1, 0dC008000000000000;
	div.rn.f64 	%fd19, %fd18, 0d400921FB54442D18;
	add.f64 	%fd20, %fd19, 0d4010000000000000;
	mul.f64 	%fd21, %fd20, 0d406FE00000000000;
	mov.f64 	%fd22, 0d3FE0000000000000;
	copysign.f64 	%fd23, %fd21, %fd22;
	add.rz.f64 	%fd24, %fd21, %fd23;
	cvt.rzi.f64.f64 	%fd25, %fd24;
	cvt.rzi.s32.f64 	%r43, %fd25;
	mov.b32 	%r44, 255;
	mov.b32 	%r42, 0;
	bra.uni 	$L__BB0_13;
$L__BB0_9:
	setp.ltu.f64 	%p14, %fd1, 0d4010C152382D7365;
	setp.geu.f64 	%p15, %fd1, 0d4014F1A6C638D03F;
	or.pred  	%p16, %p14, %p15;
	@%p16 bra 	$L__BB0_11;
	mul.f64 	%fd10, %fd1, 0d4008000000000000;
	div.rn.f64 	%fd11, %fd10, 0d400921FB54442D18;
	add.f64 	%fd12, %fd11, 0dC010000000000000;
	mul.f64 	%fd13, %fd12, 0d406FE00000000000;
	mov.f64 	%fd14, 0d3FE0000000000000;
	copysign.f64 	%fd15, %fd13, %fd14;
	add.rz.f64 	%fd16, %fd13, %fd15;
	cvt.rzi.f64.f64 	%fd17, %fd16;
	cvt.rzi.s32.f64 	%r42, %fd17;
	mov.b32 	%r44, 255;
	mov.b32 	%r43, 0;
	bra.uni 	$L__BB0_13;
$L__BB0_11:
	setp.ltu.f64 	%p17, %fd1, 0d4014F1A6C638D03F;
	setp.geu.f64 	%p18, %fd1, 0d401921FB54442D18;
	mov.b32 	%r43, 0;
	or.pred  	%p19, %p17, %p18;
	mov.u32 	%r42, %r43;
	mov.u32 	%r44, %r43;
	@%p19 bra 	$L__BB0_13;
	mul.f64 	%fd2, %fd1, 0dC008000000000000;
	div.rn.f64 	%fd3, %fd2, 0d400921FB54442D18;
	add.f64 	%fd4, %fd3, 0d4018000000000000;
	mul.f64 	%fd5, %fd4, 0d406FE00000000000;
	mov.f64 	%fd6, 0d3FE0000000000000;
	copysign.f64 	%fd7, %fd5, %fd6;
	add.rz.f64 	%fd8, %fd5, %fd7;
	cvt.rzi.f64.f64 	%fd9, %fd8;
	cvt.rzi.s32.f64 	%r44, %fd9;
	mov.b32 	%r42, 255;
$L__BB0_13:
	setp.eq.s32 	%p20, %r18, -1;
	@%p20 bra 	$L__BB0_15;
	mul.lo.s32 	%r37, %r18, %r1;
	cvta.to.global.u64 	%rd7, %rd3;
	mul.wide.s32 	%rd8, %r37, 8;
	add.s64 	%rd9, %rd7, %rd8;
	ld.global.f64 	%fd49, [%rd9];
	cvt.rn.f64.s32 	%fd50, %r42;
	mul.f64 	%fd51, %fd49, %fd50;
	cvt.rzi.s32.f64 	%r42, %fd51;
	cvt.rn.f64.s32 	%fd52, %r43;
	mul.f64 	%fd53, %fd49, %fd52;
	cvt.rzi.s32.f64 	%r43, %fd53;
	cvt.rn.f64.s32 	%fd54, %r44;
	mul.f64 	%fd55, %fd49, %fd54;
	cvt.rzi.s32.f64 	%r44, %fd55;
$L__BB0_15:
	shl.b32 	%r38, %r42, 16;
	shl.b32 	%r39, %r43, 8;
	or.b32  	%r40, %r39, %r38;
	or.b32  	%r41, %r40, %r44;
	cvta.to.global.u64 	%rd10, %rd2;
	mul.wide.s32 	%rd11, %r1, 4;
	add.s64 	%rd12, %rd10, %rd11;
	st.global.u32 	[%rd12], %r41;
$L__BB0_16:
	ret;

}


// ===== COMPILED SASS (sm_100) =====

	.target	sm_100

	.elftype	@"ET_EXEC"


//--------------------- .note.nv.tkinfo           --------------------------
	.section	.note.nv.tkinfo,"",@"SHT_NOTE"
	.sectionflags	@"SHF_NOTE_NV_TKINFO"
	.tkinfo
        /*0018*/ 	.word	0x00000002
        /*0030*/ 	.string	""
        /*0030*/ 	.string	"ptxas"
        /*0030*/ 	.string	"Cuda compilation tools, release 13.0, V13.0.88"
        /*0030*/ 	.string	"Build cuda_13.0.r13.0/compiler.36424714_0"
        /*0030*/ 	.string	"-arch sm_100 -m 64 "



//--------------------- .note.nv.cuinfo           --------------------------
	.section	.note.nv.cuinfo,"",@"SHT_NOTE"
	.sectionflags	@"SHF_NOTE_NV_CUINFO"
        /*0018*/ 	.short	0x0002
        /*001a*/ 	.short	0x0064
        /*001c*/ 	.short	0x0082
	.zero		2


//--------------------- .nv.info                  --------------------------
	.section	.nv.info,"",@"SHT_CUDA_INFO"
	.align	4


	//----- nvinfo : EIATTR_REGCOUNT
	.align		4
        /*0000*/ 	.byte	0x04, 0x2f
        /*0002*/ 	.short	(.L_1 - .L_0)
	.align		4
.L_0:
        /*0004*/ 	.word	index@(colorSingleKernel)
        /*0008*/ 	.word	0x0000001a


	//----- nvinfo : EIATTR_FRAME_SIZE
	.align		4
.L_1:
        /*000c*/ 	.byte	0x04, 0x11
        /*000e*/ 	.short	(.L_3 - .L_2)
	.align		4
.L_2:
        /*0010*/ 	.word	index@($__internal_0_$__cuda_sm20_div_rn_f64_full)
        /*0014*/ 	.word	0x00000000


	//----- nvinfo : EIATTR_FRAME_SIZE
	.align		4
.L_3:
        /*0018*/ 	.byte	0x04, 0x11
        /*001a*/ 	.short	(.L_5 - .L_4)
	.align		4
.L_4:
        /*001c*/ 	.word	index@(colorSingleKernel)
        /*0020*/ 	.word	0x00000000


	//----- nvinfo : EIATTR_MIN_STACK_SIZE
	.align		4
.L_5:
        /*0024*/ 	.byte	0x04, 0x12
        /*0026*/ 	.short	(.L_7 - .L_6)
	.align		4
.L_6:
        /*0028*/ 	.word	index@(colorSingleKernel)
        /*002c*/ 	.word	0x00000000
.L_7:


//--------------------- .nv.compat                --------------------------
	.section	.nv.compat,"",@"SHT_CUDA_COMPAT_INFO"
	.align	4
        /*0000*/ 	.byte	0x02, 0x09, 0x00, 0x00, 0x02, 0x02, 0x01, 0x00, 0x02, 0x05, 0x05, 0x00, 0x03, 0x07, 0x01, 0x01
        /*0010*/ 	.byte	0x02, 0x03, 0x00, 0x00, 0x02, 0x06, 0x01, 0x00, 0x04, 0x0b, 0x08, 0x00, 0x01, 0x00, 0x00, 0x00
        /*0020*/ 	.byte	0x00, 0x00, 0x00, 0x00


//--------------------- .nv.info.colorSingleKernel --------------------------
	.section	.nv.info.colorSingleKernel,"",@"SHT_CUDA_INFO"
	.sectionflags	@""
	.align	4


	//----- nvinfo : EIATTR_CUDA_API_VERSION
	.align		4
        /*0000*/ 	.byte	0x04, 0x37
        /*0002*/ 	.short	(.L_9 - .L_8)
.L_8:
        /*0004*/ 	.word	0x00000082


	//----- nvinfo : EIATTR_KPARAM_INFO
	.align		4
.L_9:
        /*0008*/ 	.byte	0x04, 0x17
        /*000a*/ 	.short	(.L_11 - .L_10)
.L_10:
        /*000c*/ 	.word	0x00000000
        /*0010*/ 	.short	0x0005
        /*0012*/ 	.short	0x0028
        /*0014*/ 	.byte	0x00, 0xf0, 0x11, 0x00


	//----- nvinfo : EIATTR_KPARAM_INFO
	.align		4
.L_11:
        /*0018*/ 	.byte	0x04, 0x17
        /*001a*/ 	.short	(.L_13 - .L_12)
.L_12:
        /*001c*/ 	.word	0x00000000
        /*0020*/ 	.short	0x0004
        /*0022*/ 	.short	0x0020
        /*0024*/ 	.byte	0x00, 0xf5, 0x21, 0x00


	//----- nvinfo : EIATTR_KPARAM_INFO
	.align		4
.L_13:
        /*0028*/ 	.byte	0x04, 0x17
        /*002a*/ 	.short	(.L_15 - .L_14)
.L_14:
        /*002c*/ 	.word	0x00000000
        /*0030*/ 	.short	0x0003
        /*0032*/ 	.short	0x0018
        /*0034*/ 	.byte	0x00, 0xf5, 0x21, 0x00


	//----- nvinfo : EIATTR_KPARAM_INFO
	.align		4
.L_15:
        /*0038*/ 	.byte	0x04, 0x17
        /*003a*/ 	.short	(.L_17 - .L_16)
.L_16:
        /*003c*/ 	.word	0x00000000
        /*0040*/ 	.short	0x0002
        /*0042*/ 	.short	0x0010
        /*0044*/ 	.byte	0x00, 0xf0, 0x11, 0x00


	//----- nvinfo : EIATTR_KPARAM_INFO
	.align		4
.L_17:
        /*0048*/ 	.byte	0x04, 0x17
        /*004a*/ 	.short	(.L_19 - .L_18)
.L_18:
        /*004c*/ 	.word	0x00000000
        /*0050*/ 	.short	0x0001
        /*0052*/ 	.short	0x0008
        /*0054*/ 	.byte	0x00, 0xf5, 0x21, 0x00


	//----- nvinfo : EIATTR_KPARAM_INFO
	.align		4
.L_19:
        /*0058*/ 	.byte	0x04, 0x17
        /*005a*/ 	.short	(.L_21 - .L_20)
.L_20:
        /*005c*/ 	.word	0x00000000
        /*0060*/ 	.short	0x0000
        /*0062*/ 	.short	0x0000
        /*0064*/ 	.byte	0x00, 0xf0, 0x11, 0x00


	//----- nvinfo : EIATTR_SPARSE_MMA_MASK
	.align		4
.L_21:
        /*0068*/ 	.byte	0x03, 0x50
        /*006a*/ 	.short	0x0000


	//----- nvinfo : EIATTR_MAXREG_COUNT
	.align		4
        /*006c*/ 	.byte	0x03, 0x1b
        /*006e*/ 	.short	0x00ff


	//----- nvinfo : EIATTR_MERCURY_ISA_VERSION
	.align		4
        /*0070*/ 	.byte	0x03, 0x5f
        /*0072*/ 	.short	0x0101


	//----- nvinfo : EIATTR_VRC_CTA_INIT_COUNT
	.align		4
        /*0074*/ 	.byte	0x02, 0x4a
	.zero		1
	.zero		1


	//----- nvinfo : EIATTR_EXIT_INSTR_OFFSETS
	.align		4
        /*0078*/ 	.byte	0x04, 0x1c
        /*007a*/ 	.short	(.L_23 - .L_22)


	//   ....[0]....
.L_22:
        /*007c*/ 	.word	0x00000070


	//   ....[1]....
        /*0080*/ 	.word	0x000010b0


	//----- nvinfo : EIATTR_CRS_STACK_SIZE
	.align		4
.L_23:
        /*0084*/ 	.byte	0x04, 0x1e
        /*0086*/ 	.short	(.L_25 - .L_24)
.L_24:
        /*0088*/ 	.word	0x00000000


	//----- nvinfo : EIATTR_CBANK_PARAM_SIZE
	.align		4
.L_25:
        /*008c*/ 	.byte	0x03, 0x19
        /*008e*/ 	.short	0x002c


	//----- nvinfo : EIATTR_PARAM_CBANK
	.align		4
        /*0090*/ 	.byte	0x04, 0x0a
        /*0092*/ 	.short	(.L_27 - .L_26)
	.align		4
.L_26:
        /*0094*/ 	.word	index@(.nv.constant0.colorSingleKernel)
        /*0098*/ 	.short	0x0380
        /*009a*/ 	.short	0x002c


	//----- nvinfo : EIATTR_SW_WAR
	.align		4
.L_27:
        /*009c*/ 	.byte	0x04, 0x36
        /*009e*/ 	.short	(.L_29 - .L_28)
.L_28:
        /*00a0*/ 	.word	0x00000008
.L_29:


//--------------------- .nv.callgraph             --------------------------
	.section	.nv.callgraph,"",@"SHT_CUDA_CALLGRAPH"
	.align	4
	.sectionentsize	8
	.align		4
        /*0000*/ 	.word	0x00000000
	.align		4
        /*0004*/ 	.word	0xffffffff
	.align		4
        /*0008*/ 	.word	0x00000000
	.align		4
        /*000c*/ 	.word	0xfffffffe
	.align		4
        /*0010*/ 	.word	0x00000000
	.align		4
        /*0014*/ 	.word	0xfffffffd
	.align		4
        /*0018*/ 	.word	0x00000000
	.align		4
        /*001c*/ 	.word	0xfffffffc


//--------------------- .text.colorSingleKernel   --------------------------
	.section	.text.colorSingleKernel,"ax",@progbits
	.align	128
        .global         colorSingleKernel
        .type           colorSingleKernel,@function
        .size           colorSingleKernel,(.L_x_26 - colorSingleKernel)
        .other          colorSingleKernel,@"STO_CUDA_ENTRY STV_DEFAULT"
colorSingleKernel:
.text.colorSingleKernel:
[----:B------:R-:W-:Y:S01]  /*0000*/  LDC R1, c[0x0][0x37c] ;  /* 0x0000df00ff017b82 */ /* 0x000fe20000000800 */
[----:B------:R-:W0:Y:S07]  /*0010*/  S2R R3, SR_TID.X ;  /* 0x0000000000037919 */ /* 0x000e2e0000002100 */
[----:B------:R-:W0:Y:S01]  /*0020*/  S2UR UR4, SR_CTAID.X ;  /* 0x00000000000479c3 */ /* 0x000e220000002500 */
[----:B------:R-:W1:Y:S07]  /*0030*/  LDCU UR5, c[0x0][0x380] ;  /* 0x00007000ff0577ac */ /* 0x000e6e0008000800 */
[----:B------:R-:W0:Y:S02]  /*0040*/  LDC R0, c[0x0][0x360] ;  /* 0x0000d800ff007b82 */ /* 0x000e240000000800 */
[----:B0-----:R-:W-:-:S05]  /*0050*/  IMAD R0, R0, UR4, R3 ;  /* 0x0000000400007c24 */ /* 0x001fca000f8e0203 */
[----:B-1----:R-:W-:-:S13]  /*0060*/  ISETP.GE.AND P0, PT, R0, UR5, PT ;  /* 0x0000000500007c0c */ /* 0x002fda000bf06270 */
[----:B------:R-:W-:Y:S05]  /*0070*/  @P0 EXIT ;  /* 0x000000000000094d */ /* 0x000fea0003800000 */
[----:B------:R-:W0:Y:S01]  /*0080*/  LDC.64 R2, c[0x0][0x388] ;  /* 0x0000e200ff027b82 */ /* 0x000e220000000a00 */
[----:B------:R-:W1:Y:S01]  /*0090*/  LDCU UR6, c[0x0][0x390] ;  /* 0x00007200ff0677ac */ /* 0x000e620008000800 */
[----:B------:R-:W2:Y:S01]  /*00a0*/  LDCU.64 UR4, c[0x0][0x358] ;  /* 0x00006b00ff0477ac */ /* 0x000ea20008000a00 */
[----:B-1----:R-:W-:-:S04]  /*00b0*/  IMAD R5, R0, UR6, RZ ;  /* 0x0000000600057c24 */ /* 0x002fc8000f8e02ff */
[----:B0-----:R-:W-:-:S06]  /*00c0*/  IMAD.WIDE R2, R5, 0x8, R2 ;  /* 0x0000000805027825 */ /* 0x001fcc00078e0202 */
[----:B--2---:R-:W2:Y:S01]  /*00d0*/  LDG.E.64 R2, desc[UR4][R2.64] ;  /* 0x0000000402027981 */ /* 0x004ea2000c1e1b00 */
[----:B------:R-:W-:Y:S01]  /*00e0*/  UMOV UR8, 0x382d7365 ;  /* 0x382d736500087882 */ /* 0x000fe20000000000 */
[----:B------:R-:W-:Y:S01]  /*00f0*/  UMOV UR9, 0x3ff0c152 ;  /* 0x3ff0c15200097882 */ /* 0x000fe20000000000 */
[----:B------:R-:W-:Y:S01]  /*0100*/  UMOV UR6, 0x54442d18 ;  /* 0x54442d1800067882 */ /* 0x000fe20000000000 */
[----:B------:R-:W-:Y:S01]  /*0110*/  BSSY.RECONVERGENT B0, `(.L_x_0) ;  /* 0x00000e3000007945 */ /* 0x000fe20003800200 */
[----:B------:R-:W-:Y:S01]  /*0120*/  IMAD.MOV.U32 R9, RZ, RZ, 0x400921fb ;  /* 0x400921fbff097424 */ /* 0x000fe200078e00ff */
[----:B--2---:R-:W-:-:S06]  /*0130*/  DSETP.GEU.AND P0, PT, R2, UR8, PT ;  /* 0x0000000802007e2a */ /* 0x004fcc000bf0e000 */
[----:B------:R-:W-:-:S14]  /*0140*/  DSETP.LTU.OR P0, PT, R2, RZ, P0 ;  /* 0x000000ff0200722a */ /* 0x000fdc0000709400 */
[----:B------:R-:W-:Y:S05]  /*0150*/  @P0 BRA `(.L_x_1) ;  /* 0x0000000000800947 */ /* 0x000fea0003800000 */
[----:B------:R-:W0:Y:S01]  /*0160*/  MUFU.RCP64H R5, 3.1415920257568359375 ;  /* 0x400921fb00057908 */ /* 0x000e220000001800 */
[----:B------:R-:W-:Y:S01]  /*0170*/  IMAD.MOV.U32 R12, RZ, RZ, 0x54442d18 ;  /* 0x54442d18ff0c7424 */ /* 0x000fe200078e00ff */
[----:B------:R-:W-:Y:S01]  /*0180*/  BSSY.RECONVERGENT B1, `(.L_x_2) ;  /* 0x0000014000017945 */ /* 0x000fe20003800200 */
[----:B------:R-:W-:Y:S02]  /*0190*/  IMAD.MOV.U32 R13, RZ, RZ, 0x400921fb ;  /* 0x400921fbff0d7424 */ /* 0x000fe400078e00ff */
[----:B------:R-:W-:-:S06]  /*01a0*/  IMAD.MOV.U32 R4, RZ, RZ, 0x1 ;  /* 0x00000001ff047424 */ /* 0x000fcc00078e00ff */
[----:B0-----:R-:W-:-:S08]  /*01b0*/  DFMA R6, R4, -R12, 1 ;  /* 0x3ff000000406742b */ /* 0x001fd0000000080c */
[----:B------:R-:W-:-:S08]  /*01c0*/  DFMA R6, R6, R6, R6 ;  /* 0x000000060606722b */ /* 0x000fd00000000006 */
[----:B------:R-:W-:Y:S02]  /*01d0*/  DFMA R6, R4, R6, R4 ;  /* 0x000000060406722b */ /* 0x000fe40000000004 */
[----:B------:R-:W-:-:S06]  /*01e0*/  DMUL R4, R2, 3 ;  /* 0x4008000002047828 */ /* 0x000fcc0000000000 */
[----:B------:R-:W-:-:S04]  /*01f0*/  DFMA R10, R6, -R12, 1 ;  /* 0x3ff00000060a742b */ /* 0x000fc8000000080c */
[----:B------:R-:W-:-:S04]  /*0200*/  FSETP.GEU.AND P1, PT, |R5|, 6.5827683646048100446e-37, PT ;  /* 0x036000000500780b */ /* 0x000fc80003f2e200 */
[----:B------:R-:W-:-:S08]  /*0210*/  DFMA R10, R6, R10, R6 ;  /* 0x0000000a060a722b */ /* 0x000fd00000000006 */
[----:B------:R-:W-:-:S08]  /*0220*/  DMUL R2, R4, R10 ;  /* 0x0000000a04027228 */ /* 0x000fd00000000000 */
[----:B------:R-:W-:-:S08]  /*0230*/  DFMA R6, R2, -R12, R4 ;  /* 0x8000000c0206722b */ /* 0x000fd00000000004 */
[----:B------:R-:W-:-:S10]  /*0240*/  DFMA R2, R10, R6, R2 ;  /* 0x000000060a02722b */ /* 0x000fd40000000002 */
[----:B------:R-:W-:-:S05]  /*0250*/  FFMA R6, RZ, 2.1426990032196044922, R3 ;  /* 0x400921fbff067823 */ /* 0x000fca0000000003 */
[----:B------:R-:W-:-:S13]  /*0260*/  FSETP.GT.AND P0, PT, |R6|, 1.469367938527859385e-39, PT ;  /* 0x001000000600780b */ /* 0x000fda0003f04200 */
[----:B------:R-:W-:Y:S05]  /*0270*/  @P0 BRA P1, `(.L_x_3) ;  /* 0x0000000000100947 */ /* 0x000fea0000800000 */
[----:B------:R-:W-:Y:S01]  /*0280*/  MOV R6, R4 ;  /* 0x0000000400067202 */ /* 0x000fe20000000f00 */
[----:B------:R-:W-:Y:S01]  /*0290*/  IMAD.MOV.U32 R7, RZ, RZ, R5 ;  /* 0x000000ffff077224 */ /* 0x000fe200078e0005 */
[----:B------:R-:W-:-:S07]  /*02a0*/  MOV R12, 0x2c0 ;  /* 0x000002c0000c7802 */ /* 0x000fce0000000f00 */
[----:B------:R-:W-:Y:S05]  /*02b0*/  CALL.REL.NOINC `($__internal_0_$__cuda_sm20_div_rn_f64_full) ;  /* 0x0000000c00807944 */ /* 0x000fea0003c00000 */
.L_x_3:
[----:B------:R-:W-:Y:S05]  /*02c0*/  BSYNC.RECONVERGENT B1 ;  /* 0x0000000000017941 */ /* 0x000fea0003800200 */
.L_x_2:
[----:B------:R-:W-:Y:S01]  /*02d0*/  DMUL R2, R2, 255 ;  /* 0x406fe00002027828 */ /* 0x000fe20000000000 */
[----:B------:R-:W-:Y:S01]  /*02e0*/  IMAD.MOV.U32 R5, RZ, RZ, 0x3fe00000 ;  /* 0x3fe00000ff057424 */ /* 0x000fe200078e00ff */
[----:B------:R-:W-:Y:S01]  /*02f0*/  MOV R15, 0xff ;  /* 0x000000ff000f7802 */ /* 0x000fe20000000f00 */
[----:B------:R-:W-:Y:S02]  /*0300*/  IMAD.MOV.U32 R4, RZ, RZ, RZ ;  /* 0x000000ffff047224 */ /* 0x000fe400078e00ff */
[----:B------:R-:W-:-:S05]  /*0310*/  IMAD.MOV.U32 R14, RZ, RZ, RZ ;  /* 0x000000ffff0e7224 */ /* 0x000fca00078e00ff */
[----:B------:R-:W-:-:S06]  /*0320*/  LOP3.LUT R5, R5, 0x80000000, R3, 0xb8, !PT ;  /* 0x8000000005057812 */ /* 0x000fcc00078eb803 */
[----:B------:R-:W-:-:S06]  /*0330*/  DADD.RZ R2, R2, R4 ;  /* 0x0000000002027229 */ /* 0x000fcc000000c004 */
[----:B------:R0:W1:Y:S01]  /*0340*/  F2I.F64.TRUNC R10, R2 ;  /* 0x00000002000a7311 */ /* 0x000062000030d100 */
[----:B------:R-:W-:Y:S05]  /*0350*/  BRA `(.L_x_4) ;  /* 0x0000000800f87947 */ /* 0x000fea0003800000 */
.L_x_1:
[----:B------:R-:W-:Y:S02]  /*0360*/  IMAD.MOV.U32 R4, RZ, RZ, 0x382d7365 ;  /* 0x382d7365ff047424 */ /* 0x000fe400078e00ff */
[----:B------:R-:W-:-:S06]  /*0370*/  IMAD.MOV.U32 R5, RZ, RZ, 0x4000c152 ;  /* 0x4000c152ff057424 */ /* 0x000fcc00078e00ff */
[----:B------:R-:W-:-:S06]  /*0380*/  DSETP.GEU.AND P0, PT, R2, R4, PT ;  /* 0x000000040200722a */ /* 0x000fcc0003f0e000 */
[----:B------:R-:W-:-:S14]  /*0390*/  DSETP.LTU.OR P0, PT, R2, UR8, P0 ;  /* 0x0000000802007e2a */ /* 0x000fdc0008709400 */
[----:B------:R-:W-:Y:S05]  /*03a0*/  @P0 BRA `(.L_x_5) ;  /* 0x0000000000840947 */ /* 0x000fea0003800000 */
[----:B------:R-:W0:Y:S01]  /*03b0*/  MUFU.RCP64H R5, 3.1415920257568359375 ;  /* 0x400921fb00057908 */ /* 0x000e220000001800 */
[----:B------:R-:W-:Y:S01]  /*03c0*/  IMAD.MOV.U32 R6, RZ, RZ, 0x54442d18 ;  /* 0x54442d18ff067424 */ /* 0x000fe200078e00ff */
[----:B------:R-:W-:Y:S01]  /*03d0*/  MOV R4, 0x1 ;  /* 0x0000000100047802 */ /* 0x000fe20000000f00 */
[----:B------:R-:W-:Y:S01]  /*03e0*/  IMAD.MOV.U32 R7, RZ, RZ, 0x400921fb ;  /* 0x400921fbff077424 */ /* 0x000fe200078e00ff */
[----:B------:R-:W-:Y:S05]  /*03f0*/  BSSY.RECONVERGENT B1, `(.L_x_6) ;  /* 0x0000012000017945 */ /* 0x000fea0003800200 */
[----:B0-----:R-:W-:-:S08]  /*0400*/  DFMA R10, R4, -R6, 1 ;  /* 0x3ff00000040a742b */ /* 0x001fd00000000806 */
[----:B------:R-:W-:-:S08]  /*0410*/  DFMA R10, R10, R10, R10 ;  /* 0x0000000a0a0a722b */ /* 0x000fd0000000000a */
[----:B------:R-:W-:Y:S02]  /*0420*/  DFMA R10, R4, R10, R4 ;  /* 0x0000000a040a722b */ /* 0x000fe40000000004 */
[----:B------:R-:W-:-:S06]  /*0430*/  DMUL R4, R2, -3 ;  /* 0xc008000002047828 */ /* 0x000fcc0000000000 */
        /* <DEDUP_REMOVED lines=9> */
[----:B------:R-:W-:Y:S01]  /*04d0*/  IMAD.MOV.U32 R6, RZ, RZ, R4 ;  /* 0x000000ffff067224 */ /* 0x000fe200078e0004 */
[----:B------:R-:W-:Y:S01]  /*04e0*/  MOV R12, 0x510 ;  /* 0x00000510000c7802 */ /* 0x000fe20000000f00 */
[----:B------:R-:W-:-:S07]  /*04f0*/  IMAD.MOV.U32 R7, RZ, RZ, R5 ;  /* 0x000000ffff077224 */ /* 0x000fce00078e0005 */
[----:B------:R-:W-:Y:S05]  /*0500*/  CALL.REL.NOINC `($__internal_0_$__cuda_sm20_div_rn_f64_full) ;  /* 0x0000000800ec7944 */ /* 0x000fea0003c00000 */
.L_x_7:
[----:B------:R-:W-:Y:S05]  /*0510*/  BSYNC.RECONVERGENT B1 ;  /* 0x0000000000017941 */ /* 0x000fea0003800200 */
.L_x_6:
[----:B------:R-:W-:Y:S01]  /*0520*/  DADD R2, R2, 2 ;  /* 0x4000000002027429 */ /* 0x000fe20000000000 */
[----:B------:R-:W-:Y:S01]  /*0530*/  IMAD.MOV.U32 R5, RZ, RZ, 0x3fe00000 ;  /* 0x3fe00000ff057424 */ /* 0x000fe200078e00ff */
[----:B------:R-:W-:Y:S01]  /*0540*/  MOV R14, RZ ;  /* 0x000000ff000e7202 */ /* 0x000fe20000000f00 */
[----:B------:R-:W-:Y:S02]  /*0550*/  IMAD.MOV.U32 R4, RZ, RZ, RZ ;  /* 0x000000ffff047224 */ /* 0x000fe400078e00ff */
[----:B------:R-:W-:-:S03]  /*0560*/  IMAD.MOV.U32 R10, RZ, RZ, 0xff ;  /* 0x000000ffff0a7424 */ /* 0x000fc600078e00ff */
[----:B------:R-:W-:-:S10]  /*0570*/  DMUL R2, R2, 255 ;  /* 0x406fe00002027828 */ /* 0x000fd40000000000 */
[----:B------:R-:W-:-:S06]  /*0580*/  LOP3.LUT R5, R5, 0x80000000, R3, 0xb8, !PT ;  /* 0x8000000005057812 */ /* 0x000fcc00078eb803 */
[----:B------:R-:W-:-:S06]  /*0590*/  DADD.RZ R2, R2, R4 ;  /* 0x0000000002027229 */ /* 0x000fcc000000c004 */
[----:B------:R2:W3:Y:S01]  /*05a0*/  F2I.F64.TRUNC R15, R2 ;  /* 0x00000002000f7311 */ /* 0x0004e2000030d100 */
[----:B------:R-:W-:Y:S05]  /*05b0*/  BRA `(.L_x_4) ;  /* 0x0000000800607947 */ /* 0x000fea0003800000 */
.L_x_5:
[----:B------:R-:W-:Y:S02]  /*05c0*/  IMAD.MOV.U32 R6, RZ, RZ, 0x54442d18 ;  /* 0x54442d18ff067424 */ /* 0x000fe400078e00ff */
[----:B------:R-:W-:-:S06]  /*05d0*/  IMAD.MOV.U32 R7, RZ, RZ, 0x400921fb ;  /* 0x400921fbff077424 */ /* 0x000fcc00078e00ff */
[----:B------:R-:W-:-:S06]  /*05e0*/  DSETP.GEU.AND P0, PT, R2, R6, PT ;  /* 0x000000060200722a */ /* 0x000fcc0003f0e000 */
[----:B------:R-:W-:-:S14]  /*05f0*/  DSETP.LTU.OR P0, PT, R2, R4, P0 ;  /* 0x000000040200722a */ /* 0x000fdc0000709400 */
        /* <DEDUP_REMOVED lines=23> */
.L_x_10:
[----:B------:R-:W-:Y:S05]  /*0770*/  BSYNC.RECONVERGENT B1 ;  /* 0x0000000000017941 */ /* 0x000fea0003800200 */
.L_x_9:
[----:B------:R-:W-:Y:S01]  /*0780*/  DADD R2, R2, -2 ;  /* 0xc000000002027429 */ /* 0x000fe20000000000 */
[----:B------:R-:W-:Y:S01]  /*0790*/  IMAD.MOV.U32 R5, RZ, RZ, 0x3fe00000 ;  /* 0x3fe00000ff057424 */ /* 0x000fe200078e00ff */
[----:B------:R-:W-:Y:S01]  /*07a0*/  MOV R4, RZ ;  /* 0x000000ff00047202 */ /* 0x000fe20000000f00 */
[----:B------:R-:W-:Y:S02]  /*07b0*/  IMAD.MOV.U32 R10, RZ, RZ, 0xff ;  /* 0x000000ffff0a7424 */ /* 0x000fe400078e00ff */
[----:B------:R-:W-:-:S03]  /*07c0*/  IMAD.MOV.U32 R15, RZ, RZ, RZ ;  /* 0x000000ffff0f7224 */ /* 0x000fc600078e00ff */
[----:B------:R-:W-:-:S10]  /*07d0*/  DMUL R2, R2, 255 ;  /* 0x406fe00002027828 */ /* 0x000fd40000000000 */
[----:B------:R-:W-:-:S06]  /*07e0*/  LOP3.LUT R5, R5, 0x80000000, R3, 0xb8, !PT ;  /* 0x8000000005057812 */ /* 0x000fcc00078eb803 */
[----:B------:R-:W-:-:S06]  /*07f0*/  DADD.RZ R2, R2, R4 ;  /* 0x0000000002027229 */ /* 0x000fcc000000c004 */
[----:B------:R0:W1:Y:S01]  /*0800*/  F2I.F64.TRUNC R14, R2 ;  /* 0x00000002000e7311 */ /* 0x000062000030d100 */
[----:B------:R-:W-:Y:S05]  /*0810*/  BRA `(.L_x_4) ;  /* 0x0000000400c87947 */ /* 0x000fea0003800000 */
.L_x_8:
[----:B------:R-:W-:Y:S02]  /*0820*/  IMAD.MOV.U32 R4, RZ, RZ, 0x382d7365 ;  /* 0x382d7365ff047424 */ /* 0x000fe400078e00ff */
[----:B------:R-:W-:-:S06]  /*0830*/  IMAD.MOV.U32 R5, RZ, RZ, 0x4010c152 ;  /* 0x4010c152ff057424 */ /* 0x000fcc00078e00ff */
[----:B------:R-:W-:-:S06]  /*0840*/  DSETP.GEU.AND P0, PT, R2, R4, PT ;  /* 0x000000040200722a */ /* 0x000fcc0003f0e000 */
[----:B------:R-:W-:-:S14]  /*0850*/  DSETP.LTU.OR P0, PT, R2, R6, P0 ;  /* 0x000000060200722a */ /* 0x000fdc0000709400 */
[----:B------:R-:W-:Y:S05]  /*0860*/  @P0 BRA `(.L_x_11) ;  /* 0x0000000000840947 */ /* 0x000fea0003800000 */
[----:B------:R-:W0:Y:S01]  /*0870*/  MUFU.RCP64H R5, 3.1415920257568359375 ;  /* 0x400921fb00057908 */ /* 0x000e220000001800 */
[----:B------:R-:W-:Y:S01]  /*0880*/  MOV R6, 0x54442d18 ;  /* 0x54442d1800067802 */ /* 0x000fe20000000f00 */
[----:B------:R-:W-:Y:S01]  /*0890*/  IMAD.MOV.U32 R7, RZ, RZ, 0x400921fb ;  /* 0x400921fbff077424 */ /* 0x000fe200078e00ff */
[----:B------:R-:W-:Y:S01]  /*08a0*/  BSSY.RECONVERGENT B1, `(.L_x_12) ;  /* 0x0000013000017945 */ /* 0x000fe20003800200 */
[----:B------:R-:W-:-:S06]  /*08b0*/  IMAD.MOV.U32 R4, RZ, RZ, 0x1 ;  /* 0x00000001ff047424 */ /* 0x000fcc00078e00ff */
        /* <DEDUP_REMOVED lines=17> */
.L_x_13:
[----:B------:R-:W-:Y:S05]  /*09d0*/  BSYNC.RECONVERGENT B1 ;  /* 0x0000000000017941 */ /* 0x000fea0003800200 */
.L_x_12:
[----:B------:R-:W-:Y:S01]  /*09e0*/  DADD R2, R2, 4 ;  /* 0x4010000002027429 */ /* 0x000fe20000000000 */
[----:B------:R-:W-:Y:S01]  /*09f0*/  MOV R5, 0x3fe00000 ;  /* 0x3fe0000000057802 */ /* 0x000fe20000000f00 */
[----:B------:R-:W-:Y:S02]  /*0a00*/  IMAD.MOV.U32 R4, RZ, RZ, RZ ;  /* 0x000000ffff047224 */ /* 0x000fe400078e00ff */
[----:B------:R-:W-:Y:S02]  /*0a10*/  IMAD.MOV.U32 R14, RZ, RZ, 0xff ;  /* 0x000000ffff0e7424 */ /* 0x000fe400078e00ff */
[----:B------:R-:W-:Y:S02]  /*0a20*/  IMAD.MOV.U32 R15, RZ, RZ, RZ ;  /* 0x000000ffff0f7224 */ /* 0x000fe400078e00ff */
[----:B------:R-:W-:-:S10]  /*0a30*/  DMUL R2, R2, 255 ;  /* 0x406fe00002027828 */ /* 0x000fd40000000000 */
[----:B------:R-:W-:-:S06]  /*0a40*/  LOP3.LUT R5, R5, 0x80000000, R3, 0xb8, !PT ;  /* 0x8000000005057812 */ /* 0x000fcc00078eb803 */
[----:B------:R-:W-:-:S06]  /*0a50*/  DADD.RZ R2, R2, R4 ;  /* 0x0000000002027229 */ /* 0x000fcc000000c004 */
[----:B------:R0:W1:Y:S01]  /*0a60*/  F2I.F64.TRUNC R10, R2 ;  /* 0x00000002000a7311 */ /* 0x000062000030d100 */
[----:B------:R-:W-:Y:S05]  /*0a70*/  BRA `(.L_x_4) ;  /* 0x0000000400307947 */ /* 0x000fea0003800000 */
.L_x_11:
[----:B------:R-:W-:Y:S01]  /*0a80*/  IMAD.MOV.U32 R6, RZ, RZ, -0x39c72fc1 ;  /* 0xc638d03fff067424 */ /* 0x000fe200078e00ff */
[----:B------:R-:W-:-:S06]  /*0a90*/  MOV R7, 0x4014f1a6 ;  /* 0x4014f1a600077802 */ /* 0x000fcc0000000f00 */
[----:B------:R-:W-:-:S06]  /*0aa0*/  DSETP.GEU.AND P0, PT, R2, R6, PT ;  /* 0x000000060200722a */ /* 0x000fcc0003f0e000 */
[----:B------:R-:W-:-:S14]  /*0ab0*/  DSETP.LTU.OR P0, PT, R2, R4, P0 ;  /* 0x000000040200722a */ /* 0x000fdc0000709400 */
        /* <DEDUP_REMOVED lines=20> */
[----:B------:R-:W-:Y:S02]  /*0c00*/  MOV R7, R5 ;  /* 0x0000000500077202 */ /* 0x000fe40000000f00 */
[----:B------:R-:W-:-:S07]  /*0c10*/  MOV R12, 0xc30 ;  /* 0x00000c30000c7802 */ /* 0x000fce0000000f00 */
[----:B------:R-:W-:Y:S05]  /*0c20*/  CALL.REL.NOINC `($__internal_0_$__cuda_sm20_div_rn_f64_full) ;  /* 0x0000000400247944 */ /* 0x000fea0003c00000 */
.L_x_16:
[----:B------:R-:W-:Y:S05]  /*0c30*/  BSYNC.RECONVERGENT B1 ;  /* 0x0000000000017941 */ /* 0x000fea0003800200 */
.L_x_15:
[----:B------:R-:W-:Y:S01]  /*0c40*/  DADD R2, R2, -4 ;  /* 0xc010000002027429 */ /* 0x000fe20000000000 */
[----:B------:R-:W-:Y:S01]  /*0c50*/  IMAD.MOV.U32 R5, RZ, RZ, 0x3fe00000 ;  /* 0x3fe00000ff057424 */ /* 0x000fe200078e00ff */
[----:B------:R-:W-:Y:S01]  /*0c60*/  MOV R10, RZ ;  /* 0x000000ff000a7202 */ /* 0x000fe20000000f00 */
[----:B------:R-:W-:Y:S02]  /*0c70*/  IMAD.MOV.U32 R4, RZ, RZ, RZ ;  /* 0x000000ffff047224 */ /* 0x000fe400078e00ff */
[----:B------:R-:W-:-:S03]  /*0c80*/  IMAD.MOV.U32 R14, RZ, RZ, 0xff ;  /* 0x000000ffff0e7424 */ /* 0x000fc600078e00ff */
[----:B------:R-:W-:-:S10]  /*0c90*/  DMUL R2, R2, 255 ;  /* 0x406fe00002027828 */ /* 0x000fd40000000000 */
[----:B------:R-:W-:-:S06]  /*0ca0*/  LOP3.LUT R5, R5, 0x80000000, R3, 0xb8, !PT ;  /* 0x8000000005057812 */ /* 0x000fcc00078eb803 */
[----:B------:R-:W-:-:S06]  /*0cb0*/  DADD.RZ R2, R2, R4 ;  /* 0x0000000002027229 */ /* 0x000fcc000000c004 */
[----:B------:R4:W0:Y:S01]  /*0cc0*/  F2I.F64.TRUNC R15, R2 ;  /* 0x00000002000f7311 */ /* 0x000822000030d100 */
[----:B------:R-:W-:Y:S05]  /*0cd0*/  BRA `(.L_x_4) ;  /* 0x0000000000987947 */ /* 0x000fea0003800000 */
.L_x_14:
[----:B------:R-:W-:Y:S01]  /*0ce0*/  UMOV UR10, 0x54442d18 ;  /* 0x54442d18000a7882 */ /* 0x000fe20000000000 */
[----:B------:R-:W-:Y:S01]  /*0cf0*/  UMOV UR11, 0x401921fb ;  /* 0x401921fb000b7882 */ /* 0x000fe20000000000 */
[----:B------:R-:W-:Y:S01]  /*0d00*/  IMAD.MOV.U32 R10, RZ, RZ, RZ ;  /* 0x000000ffff0a7224 */ /* 0x000fe200078e00ff */
[----:B------:R-:W-:Y:S01]  /*0d10*/  DSETP.GEU.AND P0, PT, R2, UR10, PT ;  /* 0x0000000a02007e2a */ /* 0x000fe2000bf0e000 */
[----:B------:R-:W-:-:S05]  /*0d20*/  CS2R R14, SRZ ;  /* 0x00000000000e7805 */ /* 0x000fca000001ff00 */
        /* <DEDUP_REMOVED lines=24> */
.L_x_18:
[----:B------:R-:W-:Y:S05]  /*0eb0*/  BSYNC.RECONVERGENT B1 ;  /* 0x0000000000017941 */ /* 0x000fea0003800200 */
.L_x_17:
[----:B------:R-:W-:Y:S01]  /*0ec0*/  DADD R2, R2, 6 ;  /* 0x4018000002027429 */ /* 0x000fe20000000000 */
[----:B------:R-:W-:Y:S01]  /*0ed0*/  IMAD.MOV.U32 R5, RZ, RZ, 0x3fe00000 ;  /* 0x3fe00000ff057424 */ /* 0x000fe200078e00ff */
[----:B------:R-:W-:Y:S01]  /*0ee0*/  MOV R4, RZ ;  /* 0x000000ff00047202 */ /* 0x000fe20000000f00 */
[----:B------:R-:W-:-:S05]  /*0ef0*/  IMAD.MOV.U32 R15, RZ, RZ, 0xff ;  /* 0x000000ffff0f7424 */ /* 0x000fca00078e00ff */
[----:B------:R-:W-:-:S10]  /*0f00*/  DMUL R2, R2, 255 ;  /* 0x406fe00002027828 */ /* 0x000fd40000000000 */
[----:B------:R-:W-:-:S06]  /*0f10*/  LOP3.LUT R5, R5, 0x80000000, R3, 0xb8, !PT ;  /* 0x8000000005057812 */ /* 0x000fcc00078eb803 */
[----:B------:R-:W-:-:S06]  /*0f20*/  DADD.RZ R2, R2, R4 ;  /* 0x0000000002027229 */ /* 0x000fcc000000c004 */
[----:B------:R0:W1:Y:S05]  /*0f30*/  F2I.F64.TRUNC R14, R2 ;  /* 0x00000002000e7311 */ /* 0x00006a000030d100 */
.L_x_4:
[----:B------:R-:W-:Y:S05]  /*0f40*/  BSYNC.RECONVERGENT B0 ;  /* 0x0000000000007941 */ /* 0x000fea0003800200 */
.L_x_0:
[----:B------:R-:W5:Y:S01]  /*0f50*/  LDCU UR6, c[0x0][0x3a8] ;  /* 0x00007500ff0677ac */ /* 0x000f620008000800 */
[----:B0-2-4-:R-:W0:Y:S01]  /*0f60*/  LDC.64 R2, c[0x0][0x398] ;  /* 0x0000e600ff027b82 */ /* 0x015e220000000a00 */
[----:B-----5:R-:W-:-:S09]  /*0f70*/  UISETP.NE.AND UP0, UPT, UR6, -0x1, UPT ;  /* 0xffffffff0600788c */ /* 0x020fd2000bf05270 */
[----:B------:R-:W-:Y:S05]  /*0f80*/  BRA.U !UP0, `(.L_x_19) ;  /* 0x0000000108347547 */ /* 0x000fea000b800000 */
[----:B------:R-:W2:Y:S01]  /*0f90*/  LDC.64 R4, c[0x0][0x3a0] ;  /* 0x0000e800ff047b82 */ /* 0x000ea20000000a00 */
[----:B------:R-:W-:-:S04]  /*0fa0*/  IMAD R7, R0, UR6, RZ ;  /* 0x0000000600077c24 */ /* 0x000fc8000f8e02ff */
[----:B--2---:R-:W-:-:S06]  /*0fb0*/  IMAD.WIDE R4, R7, 0x8, R4 ;  /* 0x0000000807047825 */ /* 0x004fcc00078e0204 */
[----:B------:R-:W2:Y:S01]  /*0fc0*/  LDG.E.64 R4, desc[UR4][R4.64] ;  /* 0x0000000404047981 */ /* 0x000ea2000c1e1b00 */
[----:B---3--:R-:W2:Y:S08]  /*0fd0*/  I2F.F64 R6, R15 ;  /* 0x0000000f00067312 */ /* 0x008eb00000201c00 */
[----:B-1----:R-:W1:Y:S08]  /*0fe0*/  I2F.F64 R10, R10 ;  /* 0x0000000a000a7312 */ /* 0x002e700000201c00 */
[----:B------:R-:W3:Y:S01]  /*0ff0*/  I2F.F64 R12, R14 ;  /* 0x0000000e000c7312 */ /* 0x000ee20000201c00 */
[----:B--2---:R-:W-:-:S02]  /*1000*/  DMUL R6, R4, R6 ;  /* 0x0000000604067228 */ /* 0x004fc40000000000 */
[C---:B-1----:R-:W-:Y:S02]  /*1010*/  DMUL R8, R4.reuse, R10 ;  /* 0x0000000a04087228 */ /* 0x042fe40000000000 */
[----:B---3--:R-:W-:-:S03]  /*1020*/  DMUL R12, R4, R12 ;  /* 0x0000000c040c7228 */ /* 0x008fc60000000000 */
[----:B------:R2:W4:Y:S08]  /*1030*/  F2I.F64.TRUNC R15, R6 ;  /* 0x00000006000f7311 */ /* 0x000530000030d100 */
[----:B------:R2:W1:Y:S08]  /*1040*/  F2I.F64.TRUNC R10, R8 ;  /* 0x00000008000a7311 */ /* 0x000470000030d100 */
[----:B----4-:R2:W3:Y:S02]  /*1050*/  F2I.F64.TRUNC R14, R12 ;  /* 0x0000000c000e7311 */ /* 0x0104e4000030d100 */
.L_x_19:
[----:B---3--:R-:W-:Y:S02]  /*1060*/  IMAD.U32 R15, R15, 0x10000, RZ ;  /* 0x000100000f0f7824 */ /* 0x008fe400078e00ff */
[----:B-1----:R-:W-:Y:S02]  /*1070*/  IMAD.SHL.U32 R10, R10, 0x100, RZ ;  /* 0x000001000a0a7824 */ /* 0x002fe400078e00ff */
[----:B0-----:R-:W-:-:S03]  /*1080*/  IMAD.WIDE R2, R0, 0x4, R2 ;  /* 0x0000000400027825 */ /* 0x001fc600078e0202 */
[----:B------:R-:W-:-:S05]  /*1090*/  LOP3.LUT R15, R14, R10, R15, 0xfe, !PT ;  /* 0x0000000a0e0f7212 */ /* 0x000fca00078efe0f */
[----:B------:R-:W-:Y:S01]  /*10a0*/  STG.E desc[UR4][R2.64], R15 ;  /* 0x0000000f02007986 */ /* 0x000fe2000c101904 */
[----:B------:R-:W-:Y:S05]  /*10b0*/  EXIT ;  /* 0x000000000000794d */ /* 0x000fea0003800000 */
        .weak           $__internal_0_$__cuda_sm20_div_rn_f64_full
        .type           $__internal_0_$__cuda_sm20_div_rn_f64_full,@function
        .size           $__internal_0_$__cuda_sm20_div_rn_f64_full,(.L_x_26 - $__internal_0_$__cuda_sm20_div_rn_f64_full)
$__internal_0_$__cuda_sm20_div_rn_f64_full:
[C---:B------:R-:W-:Y:S01]  /*10c0*/  FSETP.GEU.AND P0, PT, |R9|.reuse, 1.469367938527859385e-39, PT ;  /* 0x001000000900780b */ /* 0x040fe20003f0e200 */
[----:B------:R-:W-:Y:S01]  /*10d0*/  IMAD.U32 R4, RZ, RZ, UR6 ;  /* 0x00000006ff047e24 */ /* 0x000fe2000f8e00ff */
[----:B------:R-:W-:Y:S01]  /*10e0*/  LOP3.LUT R3, R9, 0x800fffff, RZ, 0xc0, !PT ;  /* 0x800fffff09037812 */ /* 0x000fe200078ec0ff */
[----:B------:R-:W-:Y:S01]  /*10f0*/  IMAD.MOV.U32 R16, RZ, RZ, 0x1 ;  /* 0x00000001ff107424 */ /* 0x000fe200078e00ff */
[----:B------:R-:W-:Y:S01]  /*1100*/  MOV R2, UR6 ;  /* 0x0000000600027c02 */ /* 0x000fe20008000f00 */
[----:B------:R-:W-:Y:S01]  /*1110*/  BSSY.RECONVERGENT B2, `(.L_x_20) ;  /* 0x0000055000027945 */ /* 0x000fe20003800200 */
[----:B------:R-:W-:Y:S01]  /*1120*/  LOP3.LUT R5, R3, 0x3ff00000, RZ, 0xfc, !PT ;  /* 0x3ff0000003057812 */ /* 0x000fe200078efcff */
[----:B------:R-:W-:Y:S01]  /*1130*/  IMAD.MOV.U32 R3, RZ, RZ, R9 ;  /* 0x000000ffff037224 */ /* 0x000fe200078e0009 */
[C---:B------:R-:W-:Y:S02]  /*1140*/  FSETP.GEU.AND P2, PT, |R7|.reuse, 1.469367938527859385e-39, PT ;  /* 0x001000000700780b */ /* 0x040fe40003f4e200 */
[----:B------:R-:W-:-:S02]  /*1150*/  LOP3.LUT R11, R7, 0x7ff00000, RZ, 0xc0, !PT ;  /* 0x7ff00000070b7812 */ /* 0x000fc400078ec0ff */
[----:B------:R-:W-:Y:S01]  /*1160*/  MOV R13, 0x1ca00000 ;  /* 0x1ca00000000d7802 */ /* 0x000fe20000000f00 */
[----:B------:R-:W-:-:S06]  /*1170*/  @!P0 DMUL R4, R2, 8.98846567431157953865e+307 ;  /* 0x7fe0000002048828 */ /* 0x000fcc0000000000 */
[----:B------:R-:W0:Y:S02]  /*1180*/  MUFU.RCP64H R17, R5 ;  /* 0x0000000500117308 */ /* 0x000e240000001800 */
[----:B------:R-:W-:-:S04]  /*1190*/  @!P2 LOP3.LUT R8, R3, 0x7ff00000, RZ, 0xc0, !PT ;  /* 0x7ff000000308a812 */ /* 0x000fc800078ec0ff */
[----:B------:R-:W-:Y:S01]  /*11a0*/  @!P2 ISETP.GE.U32.AND P3, PT, R11, R8, PT ;  /* 0x000000080b00a20c */ /* 0x000fe20003f66070 */
[----:B------:R-:W-:Y:S01]  /*11b0*/  IMAD.MOV.U32 R8, RZ, RZ, R6 ;  /* 0x000000ffff087224 */ /* 0x000fe200078e0006 */
[----:B0-----:R-:W-:-:S08]  /*11c0*/  DFMA R14, R16, -R4, 1 ;  /* 0x3ff00000100e742b */ /* 0x001fd00000000804 */
[----:B------:R-:W-:Y:S01]  /*11d0*/  DFMA R18, R14, R14, R14 ;  /* 0x0000000e0e12722b */ /* 0x000fe2000000000e */
[----:B------:R-:W-:Y:S02]  /*11e0*/  LOP3.LUT R14, R9, 0x7ff00000, RZ, 0xc0, !PT ;  /* 0x7ff00000090e7812 */ /* 0x000fe400078ec0ff */
[----:B------:R-:W-:Y:S02]  /*11f0*/  @!P2 SEL R15, R13, 0x63400000, !P3 ;  /* 0x634000000d0fa807 */ /* 0x000fe40005800000 */
[----:B------:R-:W-:Y:S02]  /*1200*/  ISETP.GE.U32.AND P1, PT, R11, R14, PT ;  /* 0x0000000e0b00720c */ /* 0x000fe40003f26070 */
[----:B------:R-:W-:Y:S01]  /*1210*/  @!P2 LOP3.LUT R15, R15, 0x80000000, R7, 0xf8, !PT ;  /* 0x800000000f0fa812 */ /* 0x000fe200078ef807 */
[----:B------:R-:W-:Y:S01]  /*1220*/  DFMA R16, R16, R18, R16 ;  /* 0x000000121010722b */ /* 0x000fe20000000010 */
[----:B------:R-:W-:Y:S01]  /*1230*/  SEL R9, R13, 0x63400000, !P1 ;  /* 0x634000000d097807 */ /* 0x000fe20004800000 */
[----:B------:R-:W-:Y:S01]  /*1240*/  @!P2 IMAD.MOV.U32 R18, RZ, RZ, RZ ;  /* 0x000000ffff12a224 */ /* 0x000fe200078e00ff */
[----:B------:R-:W-:-:S02]  /*1250*/  @!P2 LOP3.LUT R19, R15, 0x100000, RZ, 0xfc, !PT ;  /* 0x001000000f13a812 */ /* 0x000fc400078efcff */
[----:B------:R-:W-:-:S03]  /*1260*/  LOP3.LUT R9, R9, 0x800fffff, R7, 0xf8, !PT ;  /* 0x800fffff09097812 */ /* 0x000fc600078ef807 */
[----:B------:R-:W-:-:S03]  /*1270*/  DFMA R20, R16, -R4, 1 ;  /* 0x3ff000001014742b */ /* 0x000fc60000000804 */
[----:B------:R-:W-:-:S05]  /*1280*/  @!P2 DFMA R8, R8, 2, -R18 ;  /* 0x400000000808a82b */ /* 0x000fca0000000812 */
[----:B------:R-:W-:Y:S01]  /*1290*/  DFMA R16, R16, R20, R16 ;  /* 0x000000141010722b */ /* 0x000fe20000000010 */
[----:B------:R-:W-:Y:S01]  /*12a0*/  IMAD.MOV.U32 R21, RZ, RZ, R11 ;  /* 0x000000ffff157224 */ /* 0x000fe200078e000b */
[----:B------:R-:W-:-:S03]  /*12b0*/  MOV R20, R14 ;  /* 0x0000000e00147202 */ /* 0x000fc60000000f00 */
[----:B------:R-:W-:Y:S02]  /*12c0*/  @!P2 LOP3.LUT R21, R9, 0x7ff00000, RZ, 0xc0, !PT ;  /* 0x7ff000000915a812 */ /* 0x000fe400078ec0ff */
[----:B------:R-:W-:Y:S01]  /*12d0*/  @!P0 LOP3.LUT R20, R5, 0x7ff00000, RZ, 0xc0, !PT ;  /* 0x7ff0000005148812 */ /* 0x000fe200078ec0ff */
[----:B------:R-:W-:Y:S02]  /*12e0*/  DMUL R18, R16, R8 ;  /* 0x0000000810127228 */ /* 0x000fe40000000000 */
[----:B------:R-:W-:Y:S02]  /*12f0*/  VIADD R22, R21, 0xffffffff ;  /* 0xffffffff15167836 */ /* 0x000fe40000000000 */
[----:B------:R-:W-:-:S03]  /*1300*/  VIADD R23, R20, 0xffffffff ;  /* 0xffffffff14177836 */ /* 0x000fc60000000000 */
[----:B------:R-:W-:Y:S01]  /*1310*/  ISETP.GT.U32.AND P0, PT, R22, 0x7feffffe, PT ;  /* 0x7feffffe1600780c */ /* 0x000fe20003f04070 */
[----:B------:R-:W-:-:S03]  /*1320*/  DFMA R14, R18, -R4, R8 ;  /* 0x80000004120e722b */ /* 0x000fc60000000008 */
[----:B------:R-:W-:-:S05]  /*1330*/  ISETP.GT.U32.OR P0, PT, R23, 0x7feffffe, P0 ;  /* 0x7feffffe1700780c */ /* 0x000fca0000704470 */
[----:B------:R-:W-:-:S08]  /*1340*/  DFMA R14, R16, R14, R18 ;  /* 0x0000000e100e722b */ /* 0x000fd00000000012 */
[----:B------:R-:W-:Y:S05]  /*1350*/  @P0 BRA `(.L_x_21) ;  /* 0x00000000006c0947 */ /* 0x000fea0003800000 */
[----:B------:R-:W-:-:S04]  /*1360*/  LOP3.LUT R16, R3, 0x7ff00000, RZ, 0xc0, !PT ;  /* 0x7ff0000003107812 */ /* 0x000fc800078ec0ff */
[CC--:B------:R-:W-:Y:S02]  /*1370*/  VIADDMNMX R6, R11.reuse, -R16.reuse, 0xb9600000, !PT ;  /* 0xb96000000b067446 */ /* 0x0c0fe40007800910 */
[----:B------:R-:W-:Y:S02]  /*1380*/  ISETP.GE.U32.AND P0, PT, R11, R16, PT ;  /* 0x000000100b00720c */ /* 0x000fe40003f06070 */
[----:B------:R-:W-:Y:S02]  /*1390*/  VIMNMX R6, PT, PT, R6, 0x46a00000, PT ;  /* 0x46a0000006067848 */ /* 0x000fe40003fe0100 */
[----:B------:R-:W-:-:S05]  /*13a0*/  SEL R11, R13, 0x63400000, !P0 ;  /* 0x634000000d0b7807 */ /* 0x000fca0004000000 */
[----:B------:R-:W-:Y:S02]  /*13b0*/  IMAD.IADD R11, R6, 0x1, -R11 ;  /* 0x00000001060b7824 */ /* 0x000fe400078e0a0b */
[----:B------:R-:W-:-:S03]  /*13c0*/  IMAD.MOV.U32 R6, RZ, RZ, RZ ;  /* 0x000000ffff067224 */ /* 0x000fc600078e00ff */
[----:B------:R-:W-:-:S06]  /*13d0*/  IADD3 R7, PT, PT, R11, 0x7fe00000, RZ ;  /* 0x7fe000000b077810 */ /* 0x000fcc0007ffe0ff */
[----:B------:R-:W-:-:S10]  /*13e0*/  DMUL R16, R14, R6 ;  /* 0x000000060e107228 */ /* 0x000fd40000000000 */
[----:B------:R-:W-:-:S13]  /*13f0*/  FSETP.GTU.AND P0, PT, |R17|, 1.469367938527859385e-39, PT ;  /* 0x001000001100780b */ /* 0x000fda0003f0c200 */
[----:B------:R-:W-:Y:S05]  /*1400*/  @P0 BRA `(.L_x_22) ;  /* 0x0000000000940947 */ /* 0x000fea0003800000 */
[----:B------:R-:W-:Y:S01]  /*1410*/  DFMA R4, R14, -R4, R8 ;  /* 0x800000040e04722b */ /* 0x000fe20000000008 */
[----:B------:R-:W-:-:S09]  /*1420*/  IMAD.MOV.U32 R6, RZ, RZ, RZ ;  /* 0x000000ffff067224 */ /* 0x000fd200078e00ff */
[C---:B------:R-:W-:Y:S02]  /*1430*/  FSETP.NEU.AND P0, PT, R5.reuse, RZ, PT ;  /* 0x000000ff0500720b */ /* 0x040fe40003f0d000 */
[----:B------:R-:W-:-:S04]  /*1440*/  LOP3.LUT R9, R5, 0x80000000, R3, 0x48, !PT ;  /* 0x8000000005097812 */ /* 0x000fc800078e4803 */
[----:B------:R-:W-:-:S07]  /*1450*/  LOP3.LUT R7, R9, R7, RZ, 0xfc, !PT ;  /* 0x0000000709077212 */ /* 0x000fce00078efcff */
[----:B------:R-:W-:Y:S05]  /*1460*/  @!P0 BRA `(.L_x_22) ;  /* 0x00000000007c8947 */ /* 0x000fea0003800000 */
[----:B------:R-:W-:Y:S01]  /*1470*/  IMAD.MOV R3, RZ, RZ, -R11 ;  /* 0x000000ffff037224 */ /* 0x000fe200078e0a0b */
[----:B------:R-:W-:Y:S01]  /*1480*/  MOV R2, RZ ;  /* 0x000000ff00027202 */ /* 0x000fe20000000f00 */
[----:B------:R-:W-:-:S05]  /*1490*/  DMUL.RP R6, R14, R6 ;  /* 0x000000060e067228 */ /* 0x000fca0000008000 */
[----:B------:R-:W-:-:S05]  /*14a0*/  DFMA R2, R16, -R2, R14 ;  /* 0x800000021002722b */ /* 0x000fca000000000e */
[----:B------:R-:W-:Y:S02]  /*14b0*/  LOP3.LUT R9, R7, R9, RZ, 0x3c, !PT ;  /* 0x0000000907097212 */ /* 0x000fe400078e3cff */
[----:B------:R-:W-:-:S04]  /*14c0*/  IADD3 R2, PT, PT, -R11, -0x43300000, RZ ;  /* 0xbcd000000b027810 */ /* 0x000fc80007ffe1ff */
[----:B------:R-:W-:-:S04]  /*14d0*/  FSETP.NEU.AND P0, PT, |R3|, R2, PT ;  /* 0x000000020300720b */ /* 0x000fc80003f0d200 */
[----:B------:R-:W-:Y:S02]  /*14e0*/  FSEL R16, R6, R16, !P0 ;  /* 0x0000001006107208 */ /* 0x000fe40004000000 */
[----:B------:R-:W-:Y:S01]  /*14f0*/  FSEL R17, R9, R17, !P0 ;  /* 0x0000001109117208 */ /* 0x000fe20004000000 */
[----:B------:R-:W-:Y:S06]  /*1500*/  BRA `(.L_x_22) ;  /* 0x0000000000547947 */ /* 0x000fec0003800000 */
.L_x_21:
[----:B------:R-:W-:-:S14]  /*1510*/  DSETP.NAN.AND P0, PT, R6, R6, PT ;  /* 0x000000060600722a */ /* 0x000fdc0003f08000 */
[----:B------:R-:W-:Y:S05]  /*1520*/  @P0 BRA `(.L_x_23) ;  /* 0x0000000000440947 */ /* 0x000fea0003800000 */
[----:B------:R-:W-:-:S14]  /*1530*/  DSETP.NAN.AND P0, PT, R2, R2, PT ;  /* 0x000000020200722a */ /* 0x000fdc0003f08000 */
[----:B------:R-:W-:Y:S05]  /*1540*/  @P0 BRA `(.L_x_24) ;  /* 0x0000000000300947 */ /* 0x000fea0003800000 */
[----:B------:R-:W-:Y:S01]  /*1550*/  ISETP.NE.AND P0, PT, R21, R20, PT ;  /* 0x000000141500720c */ /* 0x000fe20003f05270 */
[----:B------:R-:W-:Y:S02]  /*1560*/  IMAD.MOV.U32 R16, RZ, RZ, 0x0 ;  /* 0x00000000ff107424 */ /* 0x000fe400078e00ff */
[----:B------:R-:W-:-:S10]  /*1570*/  IMAD.MOV.U32 R17, RZ, RZ, -0x80000 ;  /* 0xfff80000ff117424 */ /* 0x000fd400078e00ff */
[----:B------:R-:W-:Y:S05]  /*1580*/  @!P0 BRA `(.L_x_22) ;  /* 0x0000000000348947 */ /* 0x000fea0003800000 */
[----:B------:R-:W-:Y:S02]  /*1590*/  ISETP.NE.AND P0, PT, R21, 0x7ff00000, PT ;  /* 0x7ff000001500780c */ /* 0x000fe40003f05270 */
[----:B------:R-:W-:Y:S02]  /*15a0*/  LOP3.LUT R17, R7, 0x80000000, R3, 0x48, !PT ;  /* 0x8000000007117812 */ /* 0x000fe400078e4803 */
[----:B------:R-:W-:-:S13]  /*15b0*/  ISETP.EQ.OR P0, PT, R20, RZ, !P0 ;  /* 0x000000ff1400720c */ /* 0x000fda0004702670 */
[----:B------:R-:W-:Y:S01]  /*15c0*/  @P0 LOP3.LUT R2, R17, 0x7ff00000, RZ, 0xfc, !PT ;  /* 0x7ff0000011020812 */ /* 0x000fe200078efcff */
[----:B------:R-:W-:Y:S01]  /*15d0*/  @!P0 IMAD.MOV.U32 R16, RZ, RZ, RZ ;  /* 0x000000ffff108224 */ /* 0x000fe200078e00ff */
[----:B------:R-:W-:-:S03]  /*15e0*/  @P0 MOV R16, RZ ;  /* 0x000000ff00100202 */ /* 0x000fc60000000f00 */
[----:B------:R-:W-:Y:S01]  /*15f0*/  @P0 IMAD.MOV.U32 R17, RZ, RZ, R2 ;  /* 0x000000ffff110224 */ /* 0x000fe200078e0002 */
[----:B------:R-:W-:Y:S06]  /*1600*/  BRA `(.L_x_22) ;  /* 0x0000000000147947 */ /* 0x000fec0003800000 */
.L_x_24:
[----:B------:R-:W-:Y:S01]  /*1610*/  LOP3.LUT R17, R3, 0x80000, RZ, 0xfc, !PT ;  /* 0x0008000003117812 */ /* 0x000fe200078efcff */
[----:B------:R-:W-:Y:S01]  /*1620*/  IMAD.MOV.U32 R16, RZ, RZ, R2 ;  /* 0x000000ffff107224 */ /* 0x000fe200078e0002 */
[----:B------:R-:W-:Y:S06]  /*1630*/  BRA `(.L_x_22) ;  /* 0x0000000000087947 */ /* 0x000fec0003800000 */
.L_x_23:
[----:B------:R-:W-:Y:S01]  /*1640*/  LOP3.LUT R17, R7, 0x80000, RZ, 0xfc, !PT ;  /* 0x0008000007117812 */ /* 0x000fe200078efcff */
[----:B------:R-:W-:-:S07]  /*1650*/  IMAD.MOV.U32 R16, RZ, RZ, R6 ;  /* 0x000000ffff107224 */ /* 0x000fce00078e0006 */
.L_x_22:
[----:B------:R-:W-:Y:S05]  /*1660*/  BSYNC.RECONVERGENT B2 ;  /* 0x0000000000027941 */ /* 0x000fea0003800200 */
.L_x_20:
[----:B------:R-:W-:Y:S01]  /*1670*/  IMAD.MOV.U32 R13, RZ, RZ, 0x0 ;  /* 0x00000000ff0d7424 */ /* 0x000fe200078e00ff */
[----:B------:R-:W-:Y:S01]  /*1680*/  MOV R2, R16 ;  /* 0x0000001000027202 */ /* 0x000fe20000000f00 */
[----:B------:R-:W-:Y:S02]  /*1690*/  IMAD.MOV.U32 R3, RZ, RZ, R17 ;  /* 0x000000ffff037224 */ /* 0x000fe400078e0011 */
[----:B------:R-:W-:Y:S05]  /*16a0*/  RET.REL.NODEC R12 `(colorSingleKernel) ;  /* 0xffffffe80c547950 */ /* 0x000fea0003c3ffff */
.L_x_25:
[----:B------:R-:W-:-:S00]  /*16b0*/  BRA `(.L_x_25) ;  /* 0xfffffffc00fc7947 */ /* 0x000fc0000383ffff */
[----:B------:R-:W-:-:S00]  /*16c0*/  NOP ;  /* 0x0000000000007918 */ /* 0x000fc00000000000 */
        /* <DEDUP_REMOVED lines=11> */
.L_x_26:


//--------------------- .nv.shared.reserved.0     --------------------------
	.section	.nv.shared.reserved.0,"aw",@nobits
	.weak		__nv_reservedSMEM_offset_0_alias
	.size		__nv_reservedSMEM_offset_0_alias, 0, 64
	.other		__nv_reservedSMEM_offset_0_alias,@"STO_CUDA_RESERVED_SHARED STV_DEFAULT"
__nv_reservedSMEM_offset_0_alias:
	.zero		0
	.zero		64


//--------------------- .nv.constant0.colorSingleKernel --------------------------
	.section	.nv.constant0.colorSingleKernel,"a",@progbits
	.sectionflags	@""
	.align	4
.nv.constant0.colorSingleKernel:
	.zero		940


//--------------------- SYMBOLS --------------------------

	.type		.nv.reservedSmem.offset0,@object
	.size		.nv.reservedSmem.offset0,0x4
